//
// Generated by NVIDIA NVVM Compiler
//
// Compiler Build ID: CL-36424714
// Cuda compilation tools, release 13.0, V13.0.88
// Based on NVVM 20.0.0
//

.version 9.0
.target sm_100
.address_size 64

	// .globl	_Z27histogram_char_range_kernelPKhPjjii
.extern .shared .align 16 .b8 s_hist[];

.visible .entry _Z27histogram_char_range_kernelPKhPjjii(
	.param .u64 .ptr .align 1 _Z27histogram_char_range_kernelPKhPjjii_param_0,
	.param .u64 .ptr .align 1 _Z27histogram_char_range_kernelPKhPjjii_param_1,
	.param .u32 _Z27histogram_char_range_kernelPKhPjjii_param_2,
	.param .u32 _Z27histogram_char_range_kernelPKhPjjii_param_3,
	.param .u32 _Z27histogram_char_range_kernelPKhPjjii_param_4
)
{
	.reg .pred 	%p<26>;
	.reg .b16 	%rs<4>;
	.reg .b32 	%r<168>;
	.reg .b64 	%rd<9>;

	ld.param.u64 	%rd3, [_Z27histogram_char_range_kernelPKhPjjii_param_0];
	ld.param.u64 	%rd4, [_Z27histogram_char_range_kernelPKhPjjii_param_1];
	ld.param.u32 	%r60, [_Z27histogram_char_range_kernelPKhPjjii_param_2];
	ld.param.u32 	%r61, [_Z27histogram_char_range_kernelPKhPjjii_param_3];
	ld.param.u32 	%r62, [_Z27histogram_char_range_kernelPKhPjjii_param_4];
	sub.s32 	%r1, %r62, %r61;
	add.s32 	%r2, %r1, 1;
	mov.u32 	%r153, %tid.x;
	mov.u32 	%r4, %ntid.x;
	add.s32 	%r5, %r4, 31;
	shr.u32 	%r6, %r5, 5;
	mad.lo.s32 	%r7, %r6, %r1, %r6;
	setp.ge.s32 	%p2, %r153, %r7;
	@%p2 bra 	$L__BB0_3;
	mov.u32 	%r150, %r153;
$L__BB0_2:
	shl.b32 	%r63, %r150, 2;
	mov.u32 	%r64, s_hist;
	add.s32 	%r65, %r64, %r63;
	mov.b32 	%r66, 0;
	st.shared.u32 	[%r65], %r66;
	add.s32 	%r150, %r150, %r4;
	setp.lt.s32 	%p3, %r150, %r7;
	@%p3 bra 	$L__BB0_2;
$L__BB0_3:
	bar.sync 	0;
	mov.u32 	%r67, %ctaid.x;
	mad.lo.s32 	%r151, %r67, %r4, %r153;
	setp.ge.u32 	%p4, %r151, %r60;
	@%p4 bra 	$L__BB0_11;
	and.b32  	%r11, %r61, 255;
	and.b32  	%r12, %r62, 255;
	shr.u32 	%r68, %r153, 5;
	mul.lo.s32 	%r13, %r2, %r68;
	and.b32  	%r14, %r153, 31;
	cvta.to.global.u64 	%rd1, %rd3;
	mov.u32 	%r69, %nctaid.x;
	mul.lo.s32 	%r15, %r69, %r4;
$L__BB0_5:
	cvt.u64.u32 	%rd5, %r151;
	add.s64 	%rd6, %rd1, %rd5;
	ld.global.nc.u8 	%rs1, [%rd6];
	cvt.u16.u8 	%rs2, %rs1;
	cvt.u32.u16 	%r71, %rs2;
	and.b32  	%r17, %r71, 255;
	setp.le.u32 	%p5, %r11, %r17;
	setp.ge.u32 	%p6, %r12, %r17;
	and.pred  	%p1, %p5, %p6;
	// begin inline asm
	activemask.b32 %r70;
	// end inline asm
	vote.sync.ballot.b32 	%r152, %p1, %r70;
	setp.eq.s32 	%p8, %r152, 0;
	@%p8 bra 	$L__BB0_10;
	sub.s32 	%r20, %r17, %r61;
$L__BB0_7:
	brev.b32 	%r73, %r152;
	bfind.shiftamt.u32 	%r74, %r73;
	shfl.sync.idx.b32	%r75|%p9, %r20, %r74, 31, %r70;
	setp.eq.s32 	%p10, %r20, %r75;
	and.pred  	%p11, %p1, %p10;
	vote.sync.ballot.b32 	%r23, %p11, %r70;
	setp.ne.s32 	%p13, %r14, %r74;
	@%p13 bra 	$L__BB0_9;
	add.s32 	%r76, %r75, %r13;
	shl.b32 	%r77, %r76, 2;
	mov.u32 	%r78, s_hist;
	add.s32 	%r79, %r78, %r77;
	popc.b32 	%r80, %r23;
	atom.shared.add.u32 	%r81, [%r79], %r80;
$L__BB0_9:
	not.b32 	%r82, %r23;
	and.b32  	%r152, %r152, %r82;
	setp.ne.s32 	%p14, %r152, 0;
	@%p14 bra 	$L__BB0_7;
$L__BB0_10:
	add.s32 	%r151, %r151, %r15;
	setp.lt.u32 	%p15, %r151, %r60;
	@%p15 bra 	$L__BB0_5;
$L__BB0_11:
	bar.sync 	0;
	setp.gt.s32 	%p16, %r153, %r1;
	@%p16 bra 	$L__BB0_27;
	add.s32 	%r26, %r6, -1;
	and.b32  	%r83, %r6, 7;
	add.s32 	%r27, %r83, -1;
	and.b32  	%r28, %r6, 120;
	and.b32  	%r29, %r5, 224;
	and.b32  	%r30, %r5, 96;
	and.b32  	%r31, %r5, 32;
	and.b32  	%r85, %r6, 134217720;
	neg.s32 	%r32, %r85;
	shl.b32 	%r33, %r2, 5;
	cvta.to.global.u64 	%rd2, %rd4;
$L__BB0_13:
	setp.lt.u32 	%p17, %r26, 7;
	mov.b32 	%r162, 0;
	mov.u32 	%r167, %r162;
	@%p17 bra 	$L__BB0_16;
	shl.b32 	%r89, %r153, 2;
	mov.u32 	%r90, s_hist;
	add.s32 	%r154, %r90, %r89;
	mov.b32 	%r156, 0;
	mov.u32 	%r155, %r32;
	mov.u32 	%r167, %r156;
$L__BB0_15:
	.pragma "nounroll";
	mad.lo.s32 	%r91, %r156, %r2, %r153;
	shl.b32 	%r92, %r91, 2;
	add.s32 	%r94, %r90, %r92;
	ld.shared.u32 	%r95, [%r154];
	add.s32 	%r96, %r95, %r167;
	shl.b32 	%r97, %r2, 2;
	add.s32 	%r98, %r94, %r97;
	ld.shared.u32 	%r99, [%r98];
	add.s32 	%r100, %r99, %r96;
	add.s32 	%r101, %r98, %r97;
	ld.shared.u32 	%r102, [%r101];
	add.s32 	%r103, %r102, %r100;
	add.s32 	%r104, %r101, %r97;
	ld.shared.u32 	%r105, [%r104];
	add.s32 	%r106, %r105, %r103;
	add.s32 	%r107, %r104, %r97;
	ld.shared.u32 	%r108, [%r107];
	add.s32 	%r109, %r108, %r106;
	add.s32 	%r110, %r107, %r97;
	ld.shared.u32 	%r111, [%r110];
	add.s32 	%r112, %r111, %r109;
	add.s32 	%r113, %r110, %r97;
	ld.shared.u32 	%r114, [%r113];
	add.s32 	%r115, %r114, %r112;
	add.s32 	%r116, %r113, %r97;
	ld.shared.u32 	%r117, [%r116];
	add.s32 	%r167, %r117, %r115;
	add.s32 	%r156, %r156, 8;
	add.s32 	%r155, %r155, 8;
	add.s32 	%r154, %r154, %r33;
	setp.ne.s32 	%p18, %r155, 0;
	mov.u32 	%r162, %r28;
	@%p18 bra 	$L__BB0_15;
$L__BB0_16:
	setp.eq.s32 	%p19, %r29, 0;
	@%p19 bra 	$L__BB0_24;
	setp.lt.u32 	%p20, %r27, 3;
	@%p20 bra 	$L__BB0_19;
	mad.lo.s32 	%r119, %r162, %r2, %r153;
	shl.b32 	%r120, %r119, 2;
	mov.u32 	%r121, s_hist;
	add.s32 	%r122, %r121, %r120;
	ld.shared.u32 	%r123, [%r122];
	add.s32 	%r124, %r123, %r167;
	shl.b32 	%r125, %r2, 2;
	add.s32 	%r126, %r122, %r125;
	ld.shared.u32 	%r127, [%r126];
	add.s32 	%r128, %r127, %r124;
	add.s32 	%r129, %r126, %r125;
	ld.shared.u32 	%r130, [%r129];
	add.s32 	%r131, %r130, %r128;
	add.s32 	%r132, %r129, %r125;
	ld.shared.u32 	%r133, [%r132];
	add.s32 	%r167, %r133, %r131;
	add.s32 	%r162, %r162, 4;
$L__BB0_19:
	setp.eq.s32 	%p21, %r30, 0;
	@%p21 bra 	$L__BB0_24;
	setp.eq.s32 	%p22, %r30, 32;
	@%p22 bra 	$L__BB0_22;
	mad.lo.s32 	%r135, %r162, %r2, %r153;
	shl.b32 	%r136, %r135, 2;
	mov.u32 	%r137, s_hist;
	add.s32 	%r138, %r137, %r136;
	ld.shared.u32 	%r139, [%r138];
	add.s32 	%r140, %r139, %r167;
	shl.b32 	%r141, %r2, 2;
	add.s32 	%r142, %r138, %r141;
	ld.shared.u32 	%r143, [%r142];
	add.s32 	%r167, %r143, %r140;
	add.s32 	%r162, %r162, 2;
$L__BB0_22:
	setp.eq.s32 	%p23, %r31, 0;
	@%p23 bra 	$L__BB0_24;
	mad.lo.s32 	%r144, %r162, %r2, %r153;
	shl.b32 	%r145, %r144, 2;
	mov.u32 	%r146, s_hist;
	add.s32 	%r147, %r146, %r145;
	ld.shared.u32 	%r148, [%r147];
	add.s32 	%r167, %r148, %r167;
$L__BB0_24:
	setp.eq.s32 	%p24, %r167, 0;
	@%p24 bra 	$L__BB0_26;
	mul.wide.s32 	%rd7, %r153, 4;
	add.s64 	%rd8, %rd2, %rd7;
	atom.global.add.u32 	%r149, [%rd8], %r167;
$L__BB0_26:
	add.s32 	%r153, %r153, %r4;
	setp.le.s32 	%p25, %r153, %r1;
	@%p25 bra 	$L__BB0_13;
$L__BB0_27:
	ret;

}


// ===== COMPILED SASS (sm_100) =====

	.target	sm_100

	.elftype	@"ET_EXEC"


//--------------------- .note.nv.tkinfo           --------------------------
	.section	.note.nv.tkinfo,"",@"SHT_NOTE"
	.sectionflags	@"SHF_NOTE_NV_TKINFO"
	.tkinfo
        /*0018*/ 	.word	0x00000002
        /*0030*/ 	.string	""
        /*0030*/ 	.string	"ptxas"
        /*0030*/ 	.string	"Cuda compilation tools, release 13.0, V13.0.88"
        /*0030*/ 	.string	"Build cuda_13.0.r13.0/compiler.36424714_0"
        /*0030*/ 	.string	"-arch sm_100 -m 64 "



//--------------------- .note.nv.cuinfo           --------------------------
	.section	.note.nv.cuinfo,"",@"SHT_NOTE"
	.sectionflags	@"SHF_NOTE_NV_CUINFO"
        /*0018*/ 	.short	0x0002
        /*001a*/ 	.short	0x0064
        /*001c*/ 	.short	0x0082
	.zero		2


//--------------------- .nv.info                  --------------------------
	.section	.nv.info,"",@"SHT_CUDA_INFO"
	.align	4


	//----- nvinfo : EIATTR_REGCOUNT
	.align		4
        /*0000*/ 	.byte	0x04, 0x2f
        /*0002*/ 	.short	(.L_1 - .L_0)
	.align		4
.L_0:
        /*0004*/ 	.word	index@(_Z27histogram_char_range_kernelPKhPjjii)
        /*0008*/ 	.word	0x0000001a


	//----- nvinfo : EIATTR_FRAME_SIZE
	.align		4
.L_1:
        /*000c*/ 	.byte	0x04, 0x11
        /*000e*/ 	.short	(.L_3 - .L_2)
	.align		4
.L_2:
        /*0010*/ 	.word	index@(_Z27histogram_char_range_kernelPKhPjjii)
        /*0014*/ 	.word	0x00000000


	//----- nvinfo : EIATTR_MIN_STACK_SIZE
	.align		4
.L_3:
        /*0018*/ 	.byte	0x04, 0x12
        /*001a*/ 	.short	(.L_5 - .L_4)
	.align		4
.L_4:
        /*001c*/ 	.word	index@(_Z27histogram_char_range_kernelPKhPjjii)
        /*0020*/ 	.word	0x00000000
.L_5:


//--------------------- .nv.compat                --------------------------
	.section	.nv.compat,"",@"SHT_CUDA_COMPAT_INFO"
	.align	4
        /*0000*/ 	.byte	0x02, 0x09, 0x00, 0x00, 0x02, 0x02, 0x01, 0x00, 0x02, 0x05, 0x05, 0x00, 0x03, 0x07, 0x01, 0x01
        /*0010*/ 	.byte	0x02, 0x03, 0x00, 0x00, 0x02, 0x06, 0x01, 0x00, 0x04, 0x0b, 0x08, 0x00, 0x09, 0x00, 0x00, 0x00
        /*0020*/ 	.byte	0x00, 0x00, 0x00, 0x00


//--------------------- .nv.info._Z27histogram_char_range_kernelPKhPjjii --------------------------
	.section	.nv.info._Z27histogram_char_range_kernelPKhPjjii,"",@"SHT_CUDA_INFO"
	.sectionflags	@""
	.align	4


	//----- nvinfo : EIATTR_CUDA_API_VERSION
	.align		4
        /*0000*/ 	.byte	0x04, 0x37
        /*0002*/ 	.short	(.L_7 - .L_6)
.L_6:
        /*0004*/ 	.word	0x00000082


	//----- nvinfo : EIATTR_KPARAM_INFO
	.align		4
.L_7:
        /*0008*/ 	.byte	0x04, 0x17
        /*000a*/ 	.short	(.L_9 - .L_8)
.L_8:
        /*000c*/ 	.word	0x00000000
        /*0010*/ 	.short	0x0004
        /*0012*/ 	.short	0x0018
        /*0014*/ 	.byte	0x00, 0xf0, 0x11, 0x00


	//----- nvinfo : EIATTR_KPARAM_INFO
	.align		4
.L_9:
        /*0018*/ 	.byte	0x04, 0x17
        /*001a*/ 	.short	(.L_11 - .L_10)
.L_10:
        /*001c*/ 	.word	0x00000000
        /*0020*/ 	.short	0x0003
        /*0022*/ 	.short	0x0014
        /*0024*/ 	.byte	0x00, 0xf0, 0x11, 0x00


	//----- nvinfo : EIATTR_KPARAM_INFO
	.align		4
.L_11:
        /*0028*/ 	.byte	0x04, 0x17
        /*002a*/ 	.short	(.L_13 - .L_12)
.L_12:
        /*002c*/ 	.word	0x00000000
        /*0030*/ 	.short	0x0002
        /*0032*/ 	.short	0x0010
        /*0034*/ 	.byte	0x00, 0xf0, 0x11, 0x00


	//----- nvinfo : EIATTR_KPARAM_INFO
	.align		4
.L_13:
        /*0038*/ 	.byte	0x04, 0x17
        /*003a*/ 	.short	(.L_15 - .L_14)
.L_14:
        /*003c*/ 	.word	0x00000000
        /*0040*/ 	.short	0x0001
        /*0042*/ 	.short	0x0008
        /*0044*/ 	.byte	0x00, 0xf5, 0x21, 0x00


	//----- nvinfo : EIATTR_KPARAM_INFO
	.align		4
.L_15:
        /*0048*/ 	.byte	0x04, 0x17
        /*004a*/ 	.short	(.L_17 - .L_16)
.L_16:
        /*004c*/ 	.word	0x00000000
        /*0050*/ 	.short	0x0000
        /*0052*/ 	.short	0x0000
        /*0054*/ 	.byte	0x00, 0xf5, 0x21, 0x00


	//----- nvinfo : EIATTR_SPARSE_MMA_MASK
	.align		4
.L_17:
        /*0058*/ 	.byte	0x03, 0x50
        /*005a*/ 	.short	0x0000


	//----- nvinfo : EIATTR_MAXREG_COUNT
	.align		4
        /*005c*/ 	.byte	0x03, 0x1b
        /*005e*/ 	.short	0x00ff


	//----- nvinfo : EIATTR_NUM_BARRIERS
	.align		4
        /*0060*/ 	.byte	0x02, 0x4c
        /*0062*/ 	.byte	0x01
	.zero		1


	//----- nvinfo : EIATTR_MERCURY_ISA_VERSION
	.align		4
        /*0064*/ 	.byte	0x03, 0x5f
        /*0066*/ 	.short	0x0101


	//----- nvinfo : EIATTR_COOP_GROUP_MASK_REGIDS
	.align		4
        /*0068*/ 	.byte	0x04, 0x29
        /*006a*/ 	.short	(.L_19 - .L_18)


	//   ....[0]....
.L_18:
        /*006c*/ 	.word	0x0500000c


	//   ....[1]....
        /*0070*/ 	.word	0x0500000c


	//   ....[2]....
        /*0074*/ 	.word	0x0500000c


	//   ....[3]....
        /*0078*/ 	.word	0x0500000c


	//   ....[4]....
        /*007c*/ 	.word	0x0500000c


	//----- nvinfo : EIATTR_COOP_GROUP_INSTR_OFFSETS
	.align		4
.L_19:
        /*0080*/ 	.byte	0x04, 0x28
        /*0082*/ 	.short	(.L_21 - .L_20)


	//   ....[0]....
.L_20:
        /*0084*/ 	.word	0x000002e0


	//   ....[1]....
        /*0088*/ 	.word	0x000003a0


	//   ....[2]....
        /*008c*/ 	.word	0x000003d0


	//   ....[3]....
        /*0090*/ 	.word	0x00000be0


	//   ....[4]....
        /*0094*/ 	.word	0x00000c50


	//----- nvinfo : EIATTR_VRC_CTA_INIT_COUNT
	.align		4
.L_21:
        /*0098*/ 	.byte	0x02, 0x4a
	.zero		1
	.zero		1


	//----- nvinfo : EIATTR_EXIT_INSTR_OFFSETS
	.align		4
        /*009c*/ 	.byte	0x04, 0x1c
        /*009e*/ 	.short	(.L_23 - .L_22)


	//   ....[0]....
.L_22:
        /*00a0*/ 	.word	0x00000500


	//   ....[1]....
        /*00a4*/ 	.word	0x00000ba0


	//----- nvinfo : EIATTR_CRS_STACK_SIZE
	.align		4
.L_23:
        /*00a8*/ 	.byte	0x04, 0x1e
        /*00aa*/ 	.short	(.L_25 - .L_24)
.L_24:
        /*00ac*/ 	.word	0x00000000


	//----- nvinfo : EIATTR_CBANK_PARAM_SIZE
	.align		4
.L_25:
        /*00b0*/ 	.byte	0x03, 0x19
        /*00b2*/ 	.short	0x001c


	//----- nvinfo : EIATTR_PARAM_CBANK
	.align		4
        /*00b4*/ 	.byte	0x04, 0x0a
        /*00b6*/ 	.short	(.L_27 - .L_26)
	.align		4
.L_26:
        /*00b8*/ 	.word	index@(.nv.constant0._Z27histogram_char_range_kernelPKhPjjii)
        /*00bc*/ 	.short	0x0380
        /*00be*/ 	.short	0x001c


	//----- nvinfo : EIATTR_SW_WAR
	.align		4
.L_27:
        /*00c0*/ 	.byte	0x04, 0x36
        /*00c2*/ 	.short	(.L_29 - .L_28)
.L_28:
        /*00c4*/ 	.word	0x00000008
.L_29:


//--------------------- .nv.callgraph             --------------------------
	.section	.nv.callgraph,"",@"SHT_CUDA_CALLGRAPH"
	.align	4
	.sectionentsize	8
	.align		4
        /*0000*/ 	.word	0x00000000
	.align		4
        /*0004*/ 	.word	0xffffffff
	.align		4
        /*0008*/ 	.word	0x00000000
	.align		4
        /*000c*/ 	.word	0xfffffffe
	.align		4
        /*0010*/ 	.word	0x00000000
	.align		4
        /*0014*/ 	.word	0xfffffffd
	.align		4
        /*0018*/ 	.word	0x00000000
	.align		4
        /*001c*/ 	.word	0xfffffffc


//--------------------- .text._Z27histogram_char_range_kernelPKhPjjii --------------------------
	.section	.text._Z27histogram_char_range_kernelPKhPjjii,"ax",@progbits
	.align	128
        .global         _Z27histogram_char_range_kernelPKhPjjii
        .type           _Z27histogram_char_range_kernelPKhPjjii,@function
        .size           _Z27histogram_char_range_kernelPKhPjjii,(.L_x_26 - _Z27histogram_char_range_kernelPKhPjjii)
        .other          _Z27histogram_char_range_kernelPKhPjjii,@"STO_CUDA_ENTRY STV_DEFAULT"
_Z27histogram_char_range_kernelPKhPjjii:
.text._Z27histogram_char_range_kernelPKhPjjii:
[----:B------:R-:W-:Y:S08]  /*0000*/  LDC R1, c[0x0][0x37c] ;  /* 0x0000df00ff017b82 */ /* 0x000ff00000000800 */
[----:B------:R-:W0:Y:S01]  /*0010*/  LDC R2, c[0x0][0x360] ;  /* 0x0000d800ff027b82 */ /* 0x000e220000000800 */
[----:B------:R-:W1:Y:S01]  /*0020*/  S2R R3, SR_TID.X ;  /* 0x0000000000037919 */ /* 0x000e620000002100 */
[----:B------:R-:W-:Y:S06]  /*0030*/  BSSY.RECONVERGENT B0, `(.L_x_0) ;  /* 0x0000012000007945 */ /* 0x000fec0003800200 */
[----:B------:R-:W2:Y:S08]  /*0040*/  LDC R10, c[0x0][0x398] ;  /* 0x0000e600ff0a7b82 */ /* 0x000eb00000000800 */
[----:B------:R-:W2:Y:S01]  /*0050*/  LDC R13, c[0x0][0x394] ;  /* 0x0000e500ff0d7b82 */ /* 0x000ea20000000800 */
[----:B0-----:R-:W-:-:S05]  /*0060*/  VIADD R15, R2, 0x1f ;  /* 0x0000001f020f7836 */ /* 0x001fca0000000000 */
[----:B------:R-:W-:Y:S01]  /*0070*/  SHF.R.U32.HI R5, RZ, 0x5, R15 ;  /* 0x00000005ff057819 */ /* 0x000fe2000001160f */
[----:B--2---:R-:W-:-:S04]  /*0080*/  IMAD.IADD R0, R10, 0x1, -R13 ;  /* 0x000000010a007824 */ /* 0x004fc800078e0a0d */
[----:B------:R-:W-:-:S05]  /*0090*/  IMAD R4, R0, R5, R5 ;  /* 0x0000000500047224 */ /* 0x000fca00078e0205 */
[----:B-1----:R-:W-:-:S13]  /*00a0*/  ISETP.GE.AND P0, PT, R3, R4, PT ;  /* 0x000000040300720c */ /* 0x002fda0003f06270 */
[----:B------:R-:W-:Y:S05]  /*00b0*/  @P0 BRA `(.L_x_1) ;  /* 0x0000000000240947 */ /* 0x000fea0003800000 */
[----:B------:R-:W0:Y:S01]  /*00c0*/  S2R R9, SR_CgaCtaId ;  /* 0x0000000000097919 */ /* 0x000e220000008800 */
[----:B------:R-:W-:Y:S01]  /*00d0*/  MOV R6, 0x400 ;  /* 0x0000040000067802 */ /* 0x000fe20000000f00 */
[----:B------:R-:W-:-:S03]  /*00e0*/  IMAD.MOV.U32 R7, RZ, RZ, R3 ;  /* 0x000000ffff077224 */ /* 0x000fc600078e0003 */
[----:B0-----:R-:W-:-:S07]  /*00f0*/  LEA R6, R9, R6, 0x18 ;  /* 0x0000000609067211 */ /* 0x001fce00078ec0ff */
.L_x_2:
[----:B------:R-:W-:Y:S02]  /*0100*/  IMAD R8, R7, 0x4, R6 ;  /* 0x0000000407087824 */ /* 0x000fe400078e0206 */
[----:B------:R-:W-:-:S03]  /*0110*/  IMAD.IADD R7, R2, 0x1, R7 ;  /* 0x0000000102077824 */ /* 0x000fc600078e0207 */
[----:B------:R0:W-:Y:S02]  /*0120*/  STS [R8], RZ ;  /* 0x000000ff08007388 */ /* 0x0001e40000000800 */
[----:B------:R-:W-:-:S13]  /*0130*/  ISETP.GE.AND P0, PT, R7, R4, PT ;  /* 0x000000040700720c */ /* 0x000fda0003f06270 */
[----:B0-----:R-:W-:Y:S05]  /*0140*/  @!P0 BRA `(.L_x_2) ;  /* 0xfffffffc00ec8947 */ /* 0x001fea000383ffff */
.L_x_1:
[----:B------:R-:W-:Y:S05]  /*0150*/  BSYNC.RECONVERGENT B0 ;  /* 0x0000000000007941 */ /* 0x000fea0003800200 */
.L_x_0:
[----:B------:R-:W0:Y:S01]  /*0160*/  S2UR UR4, SR_CTAID.X ;  /* 0x00000000000479c3 */ /* 0x000e220000002500 */
[----:B------:R-:W1:Y:S01]  /*0170*/  LDCU UR5, c[0x0][0x390] ;  /* 0x00007200ff0577ac */ /* 0x000e620008000800 */
[----:B------:R-:W-:Y:S01]  /*0180*/  VIADD R4, R0, 0x1 ;  /* 0x0000000100047836 */ /* 0x000fe20000000000 */
[----:B------:R-:W2:Y:S01]  /*0190*/  LDCU.64 UR6, c[0x0][0x358] ;  /* 0x00006b00ff0677ac */ /* 0x000ea20008000a00 */
[----:B0-----:R-:W-:-:S04]  /*01a0*/  IMAD R6, R2, UR4, R3 ;  /* 0x0000000402067c24 */ /* 0x001fc8000f8e0203 */
[----:B------:R-:W-:Y:S01]  /*01b0*/  BAR.SYNC.DEFER_BLOCKING 0x0 ;  /* 0x0000000000007b1d */ /* 0x000fe20000010000 */
[----:B-1----:R-:W-:-:S13]  /*01c0*/  ISETP.GE.U32.AND P0, PT, R6, UR5, PT ;  /* 0x0000000506007c0c */ /* 0x002fda000bf06070 */
[----:B--2---:R-:W-:Y:S05]  /*01d0*/  @P0 BRA `(.L_x_3) ;  /* 0x0000000000bc0947 */ /* 0x004fea0003800000 */
[----:B------:R-:W0:Y:S01]  /*01e0*/  LDCU UR4, c[0x0][0x370] ;  /* 0x00006e00ff0477ac */ /* 0x000e220008000800 */
[----:B------:R-:W-:Y:S02]  /*01f0*/  SHF.R.U32.HI R11, RZ, 0x5, R3 ;  /* 0x00000005ff0b7819 */ /* 0x000fe40000011603 */
[----:B------:R-:W-:Y:S02]  /*0200*/  LOP3.LUT R7, R13, 0xff, RZ, 0xc0, !PT ;  /* 0x000000ff0d077812 */ /* 0x000fe400078ec0ff */
[----:B------:R-:W-:Y:S01]  /*0210*/  LOP3.LUT R9, R10, 0xff, RZ, 0xc0, !PT ;  /* 0x000000ff0a097812 */ /* 0x000fe200078ec0ff */
[----:B------:R-:W-:Y:S01]  /*0220*/  IMAD R17, R11, R4, RZ ;  /* 0x000000040b117224 */ /* 0x000fe200078e02ff */
[----:B------:R-:W-:Y:S01]  /*0230*/  LOP3.LUT R8, R3, 0x1f, RZ, 0xc0, !PT ;  /* 0x0000001f03087812 */ /* 0x000fe200078ec0ff */
[----:B0-----:R-:W-:-:S07]  /*0240*/  IMAD R13, R2, UR4, RZ ;  /* 0x00000004020d7c24 */ /* 0x001fce000f8e02ff */
.L_x_10:
[----:B------:R-:W0:Y:S02]  /*0250*/  LDCU.64 UR4, c[0x0][0x380] ;  /* 0x00007000ff0477ac */ /* 0x000e240008000a00 */
[----:B0-----:R-:W-:-:S05]  /*0260*/  IADD3 R10, P0, PT, R6, UR4, RZ ;  /* 0x00000004060a7c10 */ /* 0x001fca000ff1e0ff */
[----:B------:R-:W-:-:S05]  /*0270*/  IMAD.X R11, RZ, RZ, UR5, P0 ;  /* 0x00000005ff0b7e24 */ /* 0x000fca00080e06ff */
[----:B------:R-:W2:Y:S01]  /*0280*/  LDG.E.U8.CONSTANT R14, desc[UR6][R10.64] ;  /* 0x000000060a0e7981 */ /* 0x000ea2000c1e9100 */
[----:B------:R-:W-:-:S04]  /*0290*/  VOTE.ANY R12, PT, PT ;  /* 0x00000000000c7806 */ /* 0x000fc800038e0100 */
[----:B------:R-:W-:Y:S02]  /*02a0*/  R2UR UR4, R12 ;  /* 0x000000000c0472ca */ /* 0x000fe400000e0000 */
[----:B--2---:R-:W-:-:S04]  /*02b0*/  ISETP.GE.U32.AND P0, PT, R9, R14, PT ;  /* 0x0000000e0900720c */ /* 0x004fc80003f06070 */
[----:B------:R-:W-:-:S07]  /*02c0*/  ISETP.LE.U32.AND P0, PT, R7, R14, P0 ;  /* 0x0000000e0700720c */ /* 0x000fce0000703070 */
[----:B------:R-:W-:Y:S06]  /*02d0*/  BRA.DIV UR4, `(.L_x_4) ;  /* 0x0000000a04347947 */ /* 0x000fec000b800000 */
[----:B------:R-:W-:-:S07]  /*02e0*/  VOTE.ANY R10, PT, P0 ;  /* 0x00000000000a7806 */ /* 0x000fce00000e0100 */
.L_x_21:
[----:B------:R-:W0:Y:S01]  /*02f0*/  LDCU UR4, c[0x0][0x390] ;  /* 0x00007200ff0477ac */ /* 0x000e220008000800 */
[----:B------:R-:W-:Y:S01]  /*0300*/  ISETP.NE.AND P1, PT, R10, RZ, PT ;  /* 0x000000ff0a00720c */ /* 0x000fe20003f25270 */
[----:B------:R-:W-:-:S05]  /*0310*/  IMAD.IADD R6, R13, 0x1, R6 ;  /* 0x000000010d067824 */ /* 0x000fca00078e0206 */
[----:B0-----:R-:W-:-:S07]  /*0320*/  ISETP.GE.U32.AND P2, PT, R6, UR4, PT ;  /* 0x0000000406007c0c */ /* 0x001fce000bf46070 */
[----:B------:R-:W-:Y:S06]  /*0330*/  @!P1 BRA `(.L_x_5) ;  /* 0x0000000000609947 */ /* 0x000fec0003800000 */
[----:B------:R-:W0:Y:S02]  /*0340*/  LDCU UR4, c[0x0][0x394] ;  /* 0x00007280ff0477ac */ /* 0x000e240008000800 */
[----:B0-----:R-:W-:-:S07]  /*0350*/  VIADD R19, R14, -UR4 ;  /* 0x800000040e137c36 */ /* 0x001fce0008000000 */
.L_x_9:
[----:B------:R-:W0:Y:S01]  /*0360*/  BREV R11, R10 ;  /* 0x0000000a000b7301 */ /* 0x000e220000000000 */
[----:B------:R-:W-:Y:S05]  /*0370*/  WARPSYNC R12 ;  /* 0x000000000c007348 */ /* 0x000fea0003800000 */
[----:B------:R-:W-:Y:S02]  /*0380*/  R2UR UR4, R12 ;  /* 0x000000000c0472ca */ /* 0x000fe400000e0000 */
[----:B0-----:R-:W0:Y:S02]  /*0390*/  FLO.U32.SH R11, R11 ;  /* 0x0000000b000b7300 */ /* 0x001e2400000e0400 */
[----:B0-----:R-:W0:Y:S02]  /*03a0*/  SHFL.IDX PT, R14, R19, R11, 0x1f ;  /* 0x00001f0b130e7589 */ /* 0x001e2400000e0000 */
[----:B0-----:R-:W-:-:S07]  /*03b0*/  ISETP.EQ.AND P1, PT, R19, R14, P0 ;  /* 0x0000000e1300720c */ /* 0x001fce0000722270 */
[----:B------:R-:W-:Y:S06]  /*03c0*/  BRA.DIV UR4, `(.L_x_6) ;  /* 0x0000000a04187947 */ /* 0x000fec000b800000 */
[----:B------:R-:W-:-:S07]  /*03d0*/  VOTE.ANY R16, PT, P1 ;  /* 0x0000000000107806 */ /* 0x000fce00008e0100 */
.L_x_24:
[----:B------:R-:W-:Y:S01]  /*03e0*/  ISETP.NE.AND P1, PT, R8, R11, PT ;  /* 0x0000000b0800720c */ /* 0x000fe20003f25270 */
[----:B------:R-:W-:-:S12]  /*03f0*/  BSSY.RECONVERGENT B0, `(.L_x_7) ;  /* 0x0000009000007945 */ /* 0x000fd80003800200 */
[----:B------:R-:W-:Y:S05]  /*0400*/  @P1 BRA `(.L_x_8) ;  /* 0x00000000001c1947 */ /* 0x000fea0003800000 */
[----:B------:R-:W0:Y:S01]  /*0410*/  S2UR UR5, SR_CgaCtaId ;  /* 0x00000000000579c3 */ /* 0x000e220000008800 */
[----:B------:R-:W1:Y:S01]  /*0420*/  POPC R11, R16 ;  /* 0x00000010000b7309 */ /* 0x000e620000000000 */
[----:B------:R-:W-:Y:S01]  /*0430*/  UMOV UR4, 0x400 ;  /* 0x0000040000047882 */ /* 0x000fe20000000000 */
[----:B------:R-:W-:Y:S01]  /*0440*/  IMAD.IADD R14, R17, 0x1, R14 ;  /* 0x00000001110e7824 */ /* 0x000fe200078e020e */
[----:B0-----:R-:W-:-:S06]  /*0450*/  ULEA UR4, UR5, UR4, 0x18 ;  /* 0x0000000405047291 */ /* 0x001fcc000f8ec0ff */
[----:B------:R-:W-:-:S05]  /*0460*/  LEA R14, R14, UR4, 0x2 ;  /* 0x000000040e0e7c11 */ /* 0x000fca000f8e10ff */
[----:B-1----:R0:W-:Y:S02]  /*0470*/  ATOMS.ADD RZ, [R14], R11 ;  /* 0x0000000b0eff738c */ /* 0x0021e40000000000 */
.L_x_8:
[----:B------:R-:W-:Y:S05]  /*0480*/  BSYNC.RECONVERGENT B0 ;  /* 0x0000000000007941 */ /* 0x000fea0003800200 */
.L_x_7:
[----:B0-----:R-:W-:-:S04]  /*0490*/  LOP3.LUT R11, RZ, R16, RZ, 0x33, !PT ;  /* 0x00000010ff0b7212 */ /* 0x001fc800078e33ff */
[----:B------:R-:W-:-:S13]  /*04a0*/  LOP3.LUT P1, R10, R10, RZ, R11, 0xa0, !PT ;  /* 0x000000ff0a0a7212 */ /* 0x000fda000782a00b */
[----:B------:R-:W-:Y:S05]  /*04b0*/  @P1 BRA `(.L_x_9) ;  /* 0xfffffffc00a81947 */ /* 0x000fea000383ffff */
.L_x_5:
[----:B------:R-:W-:Y:S05]  /*04c0*/  @!P2 BRA `(.L_x_10) ;  /* 0xfffffffc0060a947 */ /* 0x000fea000383ffff */
.L_x_3:
[----:B------:R-:W-:Y:S05]  /*04d0*/  WARPSYNC.ALL ;  /* 0x0000000000007948 */ /* 0x000fea0003800000 */
[----:B------:R-:W-:Y:S01]  /*04e0*/  BAR.SYNC.DEFER_BLOCKING 0x0 ;  /* 0x0000000000007b1d */ /* 0x000fe20000010000 */
[----:B------:R-:W-:-:S13]  /*04f0*/  ISETP.GT.AND P0, PT, R3, R0, PT ;  /* 0x000000000300720c */ /* 0x000fda0003f04270 */
[----:B------:R-:W-:Y:S05]  /*0500*/  @P0 EXIT ;  /* 0x000000000000094d */ /* 0x000fea0003800000 */
[C---:B------:R-:W-:Y:S01]  /*0510*/  LOP3.LUT R6, R5.reuse, 0x7, RZ, 0xc0, !PT ;  /* 0x0000000705067812 */ /* 0x040fe200078ec0ff */
[----:B------:R-:W-:Y:S01]  /*0520*/  VIADD R7, R5, 0xffffffff ;  /* 0xffffffff05077836 */ /* 0x000fe20000000000 */
[----:B------:R-:W-:-:S03]  /*0530*/  LOP3.LUT R18, R15, 0x60, RZ, 0xc0, !PT ;  /* 0x000000600f127812 */ /* 0x000fc600078ec0ff */
[----:B------:R-:W-:Y:S01]  /*0540*/  VIADD R6, R6, 0xffffffff ;  /* 0xffffffff06067836 */ /* 0x000fe20000000000 */
[----:B------:R-:W-:-:S04]  /*0550*/  ISETP.GE.U32.AND P1, PT, R7, 0x7, PT ;  /* 0x000000070700780c */ /* 0x000fc80003f26070 */
[----:B------:R-:W-:Y:S02]  /*0560*/  ISETP.GE.U32.AND P0, PT, R6, 0x3, PT ;  /* 0x000000030600780c */ /* 0x000fe40003f06070 */
[C---:B------:R-:W-:Y:S02]  /*0570*/  LOP3.LUT R6, R5.reuse, 0x7fffff8, RZ, 0xc0, !PT ;  /* 0x07fffff805067812 */ /* 0x040fe400078ec0ff */
[----:B------:R-:W-:-:S03]  /*0580*/  LOP3.LUT R5, R5, 0x78, RZ, 0xc0, !PT ;  /* 0x0000007805057812 */ /* 0x000fc600078ec0ff */
[----:B------:R-:W-:-:S07]  /*0590*/  IMAD.MOV R6, RZ, RZ, -R6 ;  /* 0x000000ffff067224 */ /* 0x000fce00078e0a06 */
.L_x_18:
[----:B0-----:R-:W-:Y:S02]  /*05a0*/  IMAD.MOV.U32 R8, RZ, RZ, RZ ;  /* 0x000000ffff087224 */ /* 0x001fe400078e00ff */
[----:B------:R-:W-:Y:S01]  /*05b0*/  IMAD.MOV.U32 R7, RZ, RZ, RZ ;  /* 0x000000ffff077224 */ /* 0x000fe200078e00ff */
[----:B------:R-:W-:Y:S06]  /*05c0*/  @!P1 BRA `(.L_x_11) ;  /* 0x0000000000a09947 */ /* 0x000fec0003800000 */
[----:B------:R-:W0:Y:S01]  /*05d0*/  S2R R7, SR_CgaCtaId ;  /* 0x0000000000077919 */ /* 0x000e220000008800 */
[----:B------:R-:W-:Y:S01]  /*05e0*/  MOV R8, 0x400 ;  /* 0x0000040000087802 */ /* 0x000fe20000000f00 */
[----:B------:R-:W-:Y:S01]  /*05f0*/  IMAD.MOV.U32 R10, RZ, RZ, RZ ;  /* 0x000000ffff0a7224 */ /* 0x000fe200078e00ff */
[----:B------:R-:W-:Y:S02]  /*0600*/  MOV R11, R6 ;  /* 0x00000006000b7202 */ /* 0x000fe40000000f00 */
[----:B0-----:R-:W-:Y:S01]  /*0610*/  LEA R8, R7, R8, 0x18 ;  /* 0x0000000807087211 */ /* 0x001fe200078ec0ff */
[----:B------:R-:W-:-:S04]  /*0620*/  IMAD.MOV.U32 R7, RZ, RZ, RZ ;  /* 0x000000ffff077224 */ /* 0x000fc800078e00ff */
[----:B------:R-:W-:-:S07]  /*0630*/  IMAD R9, R3, 0x4, R8 ;  /* 0x0000000403097824 */ /* 0x000fce00078e0208 */
.L_x_12:
[C---:B------:R-:W-:Y:S01]  /*0640*/  IMAD R13, R10.reuse, R4, R3 ;  /* 0x000000040a0d7224 */ /* 0x040fe200078e0203 */
[----:B------:R0:W-:Y:S01]  /*0650*/  LDS R12, [R9] ;  /* 0x00000000090c7984 */ /* 0x0001e20000000800 */
[----:B------:R-:W-:Y:S02]  /*0660*/  VIADD R11, R11, 0x8 ;  /* 0x000000080b0b7836 */ /* 0x000fe40000000000 */
[----:B------:R-:W-:Y:S02]  /*0670*/  IMAD R13, R13, 0x4, R8 ;  /* 0x000000040d0d7824 */ /* 0x000fe400078e0208 */
[----:B------:R-:W-:Y:S01]  /*0680*/  VIADD R10, R10, 0x8 ;  /* 0x000000080a0a7836 */ /* 0x000fe20000000000 */
[----:B------:R-:W-:Y:S01]  /*0690*/  ISETP.NE.AND P2, PT, R11, RZ, PT ;  /* 0x000000ff0b00720c */ /* 0x000fe20003f45270 */
[--C-:B------:R-:W-:Y:S02]  /*06a0*/  IMAD R17, R4, 0x4, R13.reuse ;  /* 0x0000000404117824 */ /* 0x100fe400078e020d */
[----:B------:R-:W-:-:S02]  /*06b0*/  IMAD R13, R0, 0x4, R13 ;  /* 0x00000004000d7824 */ /* 0x000fc400078e020d */
[--C-:B------:R-:W-:Y:S02]  /*06c0*/  IMAD R19, R4, 0x4, R17.reuse ;  /* 0x0000000404137824 */ /* 0x100fe400078e0211 */
[----:B------:R-:W-:Y:S02]  /*06d0*/  IMAD R14, R0, 0x4, R17 ;  /* 0x00000004000e7824 */ /* 0x000fe400078e0211 */
[--C-:B------:R-:W-:Y:S01]  /*06e0*/  IMAD R21, R4, 0x4, R19.reuse ;  /* 0x0000000404157824 */ /* 0x100fe200078e0213 */
[----:B------:R-:W1:Y:S01]  /*06f0*/  LDS R13, [R13+0x4] ;  /* 0x000004000d0d7984 */ /* 0x000e620000000800 */
[----:B------:R-:W-:Y:S02]  /*0700*/  IMAD R16, R0, 0x4, R19 ;  /* 0x0000000400107824 */ /* 0x000fe400078e0213 */
[--C-:B------:R-:W-:Y:S01]  /*0710*/  IMAD R23, R4, 0x4, R21.reuse ;  /* 0x0000000404177824 */ /* 0x100fe200078e0215 */
[----:B------:R-:W-:Y:S01]  /*0720*/  LDS R14, [R14+0x4] ;  /* 0x000004000e0e7984 */ /* 0x000fe20000000800 */
[----:B------:R-:W-:-:S02]  /*0730*/  IMAD R20, R0, 0x4, R21 ;  /* 0x0000000400147824 */ /* 0x000fc400078e0215 */
[C---:B0-----:R-:W-:Y:S01]  /*0740*/  IMAD R9, R4.reuse, 0x20, R9 ;  /* 0x0000002004097824 */ /* 0x041fe200078e0209 */
[----:B------:R-:W-:Y:S01]  /*0750*/  LEA R17, R4, R23, 0x2 ;  /* 0x0000001704117211 */ /* 0x000fe200078e10ff */
[----:B------:R-:W-:Y:S01]  /*0760*/  IMAD R23, R0, 0x4, R23 ;  /* 0x0000000400177824 */ /* 0x000fe200078e0217 */
[----:B------:R-:W0:Y:S03]  /*0770*/  LDS R16, [R16+0x4] ;  /* 0x0000040010107984 */ /* 0x000e260000000800 */
[--C-:B------:R-:W-:Y:S01]  /*0780*/  IMAD R19, R4, 0x4, R17.reuse ;  /* 0x0000000404137824 */ /* 0x100fe200078e0211 */
[----:B------:R-:W-:Y:S01]  /*0790*/  LDS R20, [R20+0x4] ;  /* 0x0000040014147984 */ /* 0x000fe20000000800 */
[C---:B------:R-:W-:Y:S02]  /*07a0*/  IMAD R22, R0.reuse, 0x4, R17 ;  /* 0x0000000400167824 */ /* 0x040fe400078e0211 */
[----:B------:R-:W-:Y:S01]  /*07b0*/  IMAD R19, R0, 0x4, R19 ;  /* 0x0000000400137824 */ /* 0x000fe200078e0213 */
[----:B------:R-:W2:Y:S04]  /*07c0*/  LDS R17, [R23+0x4] ;  /* 0x0000040017117984 */ /* 0x000ea80000000800 */
[----:B------:R-:W-:Y:S04]  /*07d0*/  LDS R22, [R22+0x4] ;  /* 0x0000040016167984 */ /* 0x000fe80000000800 */
[----:B------:R-:W3:Y:S01]  /*07e0*/  LDS R19, [R19+0x4] ;  /* 0x0000040013137984 */ /* 0x000ee20000000800 */
[----:B-1----:R-:W-:-:S04]  /*07f0*/  IADD3 R13, PT, PT, R13, R12, R7 ;  /* 0x0000000c0d0d7210 */ /* 0x002fc80007ffe007 */
[----:B0-----:R-:W-:-:S04]  /*0800*/  IADD3 R13, PT, PT, R16, R14, R13 ;  /* 0x0000000e100d7210 */ /* 0x001fc80007ffe00d */
[----:B--2---:R-:W-:-:S04]  /*0810*/  IADD3 R13, PT, PT, R17, R20, R13 ;  /* 0x00000014110d7210 */ /* 0x004fc80007ffe00d */
[----:B---3--:R-:W-:Y:S01]  /*0820*/  IADD3 R7, PT, PT, R19, R22, R13 ;  /* 0x0000001613077210 */ /* 0x008fe20007ffe00d */
[----:B------:R-:W-:Y:S06]  /*0830*/  @P2 BRA `(.L_x_12) ;  /* 0xfffffffc00802947 */ /* 0x000fec000383ffff */
[----:B------:R-:W-:-:S07]  /*0840*/  IMAD.MOV.U32 R8, RZ, RZ, R5 ;  /* 0x000000ffff087224 */ /* 0x000fce00078e0005 */
.L_x_11:
[----:B------:R-:W-:-:S13]  /*0850*/  LOP3.LUT P2, RZ, R15, 0xe0, RZ, 0xc0, !PT ;  /* 0x000000e00fff7812 */ /* 0x000fda000784c0ff */
[----:B------:R-:W-:Y:S05]  /*0860*/  @!P2 BRA `(.L_x_13) ;  /* 0x0000000000a4a947 */ /* 0x000fea0003800000 */
[----:B------:R-:W-:Y:S01]  /*0870*/  ISETP.NE.AND P2, PT, R18, RZ, PT ;  /* 0x000000ff1200720c */ /* 0x000fe20003f45270 */
[----:B------:R-:W-:-:S12]  /*0880*/  @!P0 BRA `(.L_x_14) ;  /* 0x0000000000448947 */ /* 0x000fd80003800000 */
[----:B------:R-:W0:Y:S01]  /*0890*/  S2UR UR5, SR_CgaCtaId ;  /* 0x00000000000579c3 */ /* 0x000e220000008800 */
[----:B------:R-:W-:Y:S01]  /*08a0*/  UMOV UR4, 0x400 ;  /* 0x0000040000047882 */ /* 0x000fe20000000000 */
[C---:B------:R-:W-:Y:S02]  /*08b0*/  IMAD R9, R8.reuse, R4, R3 ;  /* 0x0000000408097224 */ /* 0x040fe400078e0203 */
[----:B------:R-:W-:Y:S01]  /*08c0*/  VIADD R8, R8, 0x4 ;  /* 0x0000000408087836 */ /* 0x000fe20000000000 */
[----:B0-----:R-:W-:-:S06]  /*08d0*/  ULEA UR4, UR5, UR4, 0x18 ;  /* 0x0000000405047291 */ /* 0x001fcc000f8ec0ff */
[----:B------:R-:W-:-:S04]  /*08e0*/  LEA R9, R9, UR4, 0x2 ;  /* 0x0000000409097c11 */ /* 0x000fc8000f8e10ff */
[----:B------:R-:W-:Y:S01]  /*08f0*/  LEA R14, R0, R9, 0x2 ;  /* 0x00000009000e7211 */ /* 0x000fe200078e10ff */
[C---:B------:R-:W-:Y:S01]  /*0900*/  IMAD R11, R4.reuse, 0x4, R9 ;  /* 0x00000004040b7824 */ /* 0x040fe200078e0209 */
[----:B------:R-:W-:Y:S03]  /*0910*/  LDS R10, [R9] ;  /* 0x00000000090a7984 */ /* 0x000fe60000000800 */
[--C-:B------:R-:W-:Y:S02]  /*0920*/  IMAD R13, R4, 0x4, R11.reuse ;  /* 0x00000004040d7824 */ /* 0x100fe400078e020b */
[C---:B------:R-:W-:Y:S02]  /*0930*/  IMAD R12, R0.reuse, 0x4, R11 ;  /* 0x00000004000c7824 */ /* 0x040fe400078e020b */
[----:B------:R-:W-:Y:S01]  /*0940*/  IMAD R13, R0, 0x4, R13 ;  /* 0x00000004000d7824 */ /* 0x000fe200078e020d */
[----:B------:R-:W0:Y:S04]  /*0950*/  LDS R11, [R14+0x4] ;  /* 0x000004000e0b7984 */ /* 0x000e280000000800 */
[----:B------:R-:W-:Y:S04]  /*0960*/  LDS R12, [R12+0x4] ;  /* 0x000004000c0c7984 */ /* 0x000fe80000000800 */
[----:B------:R-:W1:Y:S01]  /*0970*/  LDS R13, [R13+0x4] ;  /* 0x000004000d0d7984 */ /* 0x000e620000000800 */
[----:B0-----:R-:W-:-:S04]  /*0980*/  IADD3 R7, PT, PT, R11, R10, R7 ;  /* 0x0000000a0b077210 */ /* 0x001fc80007ffe007 */
[----:B-1----:R-:W-:-:S07]  /*0990*/  IADD3 R7, PT, PT, R13, R12, R7 ;  /* 0x0000000c0d077210 */ /* 0x002fce0007ffe007 */
.L_x_14:
[----:B------:R-:W-:Y:S05]  /*09a0*/  @!P2 BRA `(.L_x_13) ;  /* 0x000000000054a947 */ /* 0x000fea0003800000 */
[----:B------:R-:W-:Y:S02]  /*09b0*/  ISETP.NE.AND P2, PT, R18, 0x20, PT ;  /* 0x000000201200780c */ /* 0x000fe40003f45270 */
[----:B------:R-:W-:-:S11]  /*09c0*/  LOP3.LUT P3, RZ, R15, 0x20, RZ, 0xc0, !PT ;  /* 0x000000200fff7812 */ /* 0x000fd6000786c0ff */
[----:B------:R-:W-:Y:S05]  /*09d0*/  @!P2 BRA `(.L_x_15) ;  /* 0x000000000028a947 */ /* 0x000fea0003800000 */
[----:B------:R-:W0:Y:S01]  /*09e0*/  S2UR UR5, SR_CgaCtaId ;  /* 0x00000000000579c3 */ /* 0x000e220000008800 */
[----:B------:R-:W-:Y:S01]  /*09f0*/  UMOV UR4, 0x400 ;  /* 0x0000040000047882 */ /* 0x000fe20000000000 */
[C---:B------:R-:W-:Y:S02]  /*0a00*/  IMAD R9, R8.reuse, R4, R3 ;  /* 0x0000000408097224 */ /* 0x040fe400078e0203 */
[----:B------:R-:W-:Y:S01]  /*0a10*/  VIADD R8, R8, 0x2 ;  /* 0x0000000208087836 */ /* 0x000fe20000000000 */
[----:B0-----:R-:W-:-:S06]  /*0a20*/  ULEA UR4, UR5, UR4, 0x18 ;  /* 0x0000000405047291 */ /* 0x001fcc000f8ec0ff */
[----:B------:R-:W-:-:S05]  /*0a30*/  LEA R9, R9, UR4, 0x2 ;  /* 0x0000000409097c11 */ /* 0x000fca000f8e10ff */
[----:B------:R-:W-:Y:S01]  /*0a40*/  IMAD R11, R0, 0x4, R9 ;  /* 0x00000004000b7824 */ /* 0x000fe200078e0209 */
[----:B------:R-:W-:Y:S05]  /*0a50*/  LDS R10, [R9] ;  /* 0x00000000090a7984 */ /* 0x000fea0000000800 */
[----:B------:R-:W0:Y:S02]  /*0a60*/  LDS R11, [R11+0x4] ;  /* 0x000004000b0b7984 */ /* 0x000e240000000800 */
[----:B0-----:R-:W-:-:S07]  /*0a70*/  IADD3 R7, PT, PT, R11, R10, R7 ;  /* 0x0000000a0b077210 */ /* 0x001fce0007ffe007 */
.L_x_15:
[----:B------:R-:W-:Y:S05]  /*0a80*/  @!P3 BRA `(.L_x_13) ;  /* 0x00000000001cb947 */ /* 0x000fea0003800000 */
[----:B------:R-:W0:Y:S01]  /*0a90*/  S2UR UR5, SR_CgaCtaId ;  /* 0x00000000000579c3 */ /* 0x000e220000008800 */
[----:B------:R-:W-:Y:S01]  /*0aa0*/  UMOV UR4, 0x400 ;  /* 0x0000040000047882 */ /* 0x000fe20000000000 */
[----:B------:R-:W-:Y:S01]  /*0ab0*/  IMAD R8, R8, R4, R3 ;  /* 0x0000000408087224 */ /* 0x000fe200078e0203 */
[----:B0-----:R-:W-:-:S06]  /*0ac0*/  ULEA UR4, UR5, UR4, 0x18 ;  /* 0x0000000405047291 */ /* 0x001fcc000f8ec0ff */
[----:B------:R-:W-:-:S06]  /*0ad0*/  LEA R8, R8, UR4, 0x2 ;  /* 0x0000000408087c11 */ /* 0x000fcc000f8e10ff */
[----:B------:R-:W0:Y:S02]  /*0ae0*/  LDS R8, [R8] ;  /* 0x0000000008087984 */ /* 0x000e240000000800 */
[----:B0-----:R-:W-:-:S07]  /*0af0*/  IMAD.IADD R7, R7, 0x1, R8 ;  /* 0x0000000107077824 */ /* 0x001fce00078e0208 */
.L_x_13:
[----:B------:R-:W-:Y:S01]  /*0b00*/  ISETP.NE.AND P2, PT, R7, RZ, PT ;  /* 0x000000ff0700720c */ /* 0x000fe20003f45270 */
[----:B------:R-:W-:-:S12]  /*0b10*/  BSSY.RECONVERGENT B0, `(.L_x_16) ;  /* 0x0000005000007945 */ /* 0x000fd80003800200 */
[----:B------:R-:W-:Y:S05]  /*0b20*/  @!P2 BRA `(.L_x_17) ;  /* 0x00000000000ca947 */ /* 0x000fea0003800000 */
[----:B------:R-:W0:Y:S02]  /*0b30*/  LDC.64 R8, c[0x0][0x388] ;  /* 0x0000e200ff087b82 */ /* 0x000e240000000a00 */
[----:B0-----:R-:W-:-:S05]  /*0b40*/  IMAD.WIDE R8, R3, 0x4, R8 ;  /* 0x0000000403087825 */ /* 0x001fca00078e0208 */
[----:B------:R0:W-:Y:S02]  /*0b50*/  REDG.E.ADD.STRONG.GPU desc[UR6][R8.64], R7 ;  /* 0x000000070800798e */ /* 0x0001e4000c12e106 */
.L_x_17:
[----:B------:R-:W-:Y:S05]  /*0b60*/  BSYNC.RECONVERGENT B0 ;  /* 0x0000000000007941 */ /* 0x000fea0003800200 */
.L_x_16:
[----:B------:R-:W-:-:S05]  /*0b70*/  IMAD.IADD R3, R2, 0x1, R3 ;  /* 0x0000000102037824 */ /* 0x000fca00078e0203 */
[----:B------:R-:W-:-:S13]  /*0b80*/  ISETP.GT.AND P2, PT, R3, R0, PT ;  /* 0x000000000300720c */ /* 0x000fda0003f44270 */
[----:B------:R-:W-:Y:S05]  /*0b90*/  @!P2 BRA `(.L_x_18) ;  /* 0xfffffff80080a947 */ /* 0x000fea000383ffff */
[----:B------:R-:W-:Y:S05]  /*0ba0*/  EXIT ;  /* 0x000000000000794d */ /* 0x000fea0003800000 */
.L_x_4:
[----:B------:R-:W-:Y:S01]  /*0bb0*/  BSSY B0, `(.L_x_19) ;  /* 0x0000005000007945 */ /* 0x000fe20003800000 */
[----:B------:R-:W-:-:S13]  /*0bc0*/  PLOP3.LUT P1, PT, P0, PT, PT, 0x80, 0x8 ;  /* 0x000000000008781c */ /* 0x000fda000072f070 */
[----:B------:R-:W-:Y:S05]  /*0bd0*/  WARPSYNC.COLLECTIVE R12, `(.L_x_20) ;  /* 0x000000000c087348 */ /* 0x000fea0003c00000 */
[----:B------:R-:W-:Y:S01]  /*0be0*/  VOTE.ANY R16, PT, P1 ;  /* 0x0000000000107806 */ /* 0x000fe200008e0100 */
[----:B------:R-:W-:Y:S06]  /*0bf0*/  ENDCOLLECTIVE ;  /* 0x000000000000791b */ /* 0x000fec0003800000 */
.L_x_20:
[----:B------:R-:W-:Y:S05]  /*0c00*/  BSYNC B0 ;  /* 0x0000000000007941 */ /* 0x000fea0003800000 */
.L_x_19:
[----:B------:R-:W-:Y:S01]  /*0c10*/  IMAD.MOV.U32 R10, RZ, RZ, R16 ;  /* 0x000000ffff0a7224 */ /* 0x000fe200078e0010 */
[----:B------:R-:W-:Y:S06]  /*0c20*/  BRA `(.L_x_21) ;  /* 0xfffffff400b07947 */ /* 0x000fec000383ffff */
.L_x_6:
[----:B------:R-:W-:Y:S01]  /*0c30*/  BSSY B0, `(.L_x_22) ;  /* 0x0000004000007945 */ /* 0x000fe20003800000 */
[----:B------:R-:W-:Y:S05]  /*0c40*/  WARPSYNC.COLLECTIVE R12, `(.L_x_23) ;  /* 0x000000000c087348 */ /* 0x000fea0003c00000 */
[----:B------:R-:W-:Y:S01]  /*0c50*/  VOTE.ANY R16, PT, P1 ;  /* 0x0000000000107806 */ /* 0x000fe200008e0100 */
[----:B------:R-:W-:Y:S06]  /*0c60*/  ENDCOLLECTIVE ;  /* 0x000000000000791b */ /* 0x000fec0003800000 */
.L_x_23:
[----:B------:R-:W-:Y:S05]  /*0c70*/  BSYNC B0 ;  /* 0x0000000000007941 */ /* 0x000fea0003800000 */
.L_x_22:
[----:B------:R-:W-:Y:S05]  /*0c80*/  BRA `(.L_x_24) ;  /* 0xfffffff400d47947 */ /* 0x000fea000383ffff */
.L_x_25:
[----:B------:R-:W-:-:S00]  /*0c90*/  BRA `(.L_x_25) ;  /* 0xfffffffc00fc7947 */ /* 0x000fc0000383ffff */
[----:B------:R-:W-:-:S00]  /*0ca0*/  NOP ;  /* 0x0000000000007918 */ /* 0x000fc00000000000 */
        /* <DEDUP_REMOVED lines=13> */
.L_x_26:


//--------------------- .nv.shared._Z27histogram_char_range_kernelPKhPjjii --------------------------
	.section	.nv.shared._Z27histogram_char_range_kernelPKhPjjii,"aw",@nobits
	.sectionflags	@""
	.align	16
	.zero		1024


//--------------------- .nv.shared.reserved.0     --------------------------
	.section	.nv.shared.reserved.0,"aw",@nobits
	.weak		__nv_reservedSMEM_offset_0_alias
	.size		__nv_reservedSMEM_offset_0_alias, 0, 64
	.other		__nv_reservedSMEM_offset_0_alias,@"STO_CUDA_RESERVED_SHARED STV_DEFAULT"
__nv_reservedSMEM_offset_0_alias:
	.zero		0
	.zero		64


//--------------------- .nv.constant0._Z27histogram_char_range_kernelPKhPjjii --------------------------
	.section	.nv.constant0._Z27histogram_char_range_kernelPKhPjjii,"a",@progbits
	.sectionflags	@""
	.align	4
.nv.constant0._Z27histogram_char_range_kernelPKhPjjii:
	.zero		924


//--------------------- SYMBOLS --------------------------

	.type		.nv.reservedSmem.offset0,@object
	.size		.nv.reservedSmem.offset0,0x4
	.type		.nv.reservedSmem.cap,@object
	.size		.nv.reservedSmem.cap,0x4
